//
// Generated by NVIDIA NVVM Compiler
//
// Compiler Build ID: CL-36424714
// Cuda compilation tools, release 13.0, V13.0.88
// Based on NVVM 20.0.0
//

.version 9.0
.target sm_100
.address_size 64

	// .globl	_Z30__kernel_sparse_affine_forwardmmmmPKfS0_PKtPf

.visible .entry _Z30__kernel_sparse_affine_forwardmmmmPKfS0_PKtPf(
	.param .u64 _Z30__kernel_sparse_affine_forwardmmmmPKfS0_PKtPf_param_0,
	.param .u64 _Z30__kernel_sparse_affine_forwardmmmmPKfS0_PKtPf_param_1,
	.param .u64 _Z30__kernel_sparse_affine_forwardmmmmPKfS0_PKtPf_param_2,
	.param .u64 _Z30__kernel_sparse_affine_forwardmmmmPKfS0_PKtPf_param_3,
	.param .u64 .ptr .align 1 _Z30__kernel_sparse_affine_forwardmmmmPKfS0_PKtPf_param_4,
	.param .u64 .ptr .align 1 _Z30__kernel_sparse_affine_forwardmmmmPKfS0_PKtPf_param_5,
	.param .u64 .ptr .align 1 _Z30__kernel_sparse_affine_forwardmmmmPKfS0_PKtPf_param_6,
	.param .u64 .ptr .align 1 _Z30__kernel_sparse_affine_forwardmmmmPKfS0_PKtPf_param_7
)
{
	.reg .pred 	%p<9>;
	.reg .b16 	%rs<2>;
	.reg .b32 	%r<3>;
	.reg .b32 	%f<9>;
	.reg .b64 	%rd<60>;

	ld.param.u64 	%rd57, [_Z30__kernel_sparse_affine_forwardmmmmPKfS0_PKtPf_param_0];
	ld.param.u64 	%rd26, [_Z30__kernel_sparse_affine_forwardmmmmPKfS0_PKtPf_param_1];
	ld.param.u64 	%rd27, [_Z30__kernel_sparse_affine_forwardmmmmPKfS0_PKtPf_param_2];
	ld.param.u64 	%rd28, [_Z30__kernel_sparse_affine_forwardmmmmPKfS0_PKtPf_param_3];
	ld.param.u64 	%rd29, [_Z30__kernel_sparse_affine_forwardmmmmPKfS0_PKtPf_param_4];
	ld.param.u64 	%rd31, [_Z30__kernel_sparse_affine_forwardmmmmPKfS0_PKtPf_param_5];
	ld.param.u64 	%rd30, [_Z30__kernel_sparse_affine_forwardmmmmPKfS0_PKtPf_param_6];
	ld.param.u64 	%rd32, [_Z30__kernel_sparse_affine_forwardmmmmPKfS0_PKtPf_param_7];
	cvta.to.global.u64 	%rd1, %rd32;
	cvta.to.global.u64 	%rd2, %rd31;
	mov.u32 	%r1, %ctaid.x;
	cvt.u64.u32 	%rd3, %r1;
	mov.u32 	%r2, %tid.x;
	cvt.u64.u32 	%rd33, %r2;
	mul.lo.s64 	%rd54, %rd57, %rd33;
	mul.lo.s64 	%rd34, %rd3, %rd27;
	shl.b64 	%rd5, %rd34, 1;
	setp.eq.s64 	%p1, %rd57, 0;
	@%p1 bra 	$L__BB0_11;
	setp.eq.s64 	%p2, %rd26, 0;
	@%p2 bra 	$L__BB0_8;
	mul.lo.s64 	%rd6, %rd26, %rd3;
	cvta.to.global.u64 	%rd7, %rd30;
	cvta.to.global.u64 	%rd8, %rd29;
	add.s64 	%rd36, %rd28, %rd54;
	add.s64 	%rd9, %rd36, %rd5;
	mov.b64 	%rd58, 0;
$L__BB0_3:
	add.s64 	%rd21, %rd58, %rd54;
	setp.ge.u64 	%p3, %rd21, %rd27;
	@%p3 bra 	$L__BB0_11;
	shl.b64 	%rd38, %rd21, 2;
	add.s64 	%rd39, %rd2, %rd38;
	ld.global.f32 	%f8, [%rd39];
	mov.b64 	%rd59, 0;
$L__BB0_5:
	add.s64 	%rd40, %rd59, %rd6;
	shl.b64 	%rd41, %rd40, 1;
	add.s64 	%rd42, %rd7, %rd41;
	ld.global.u16 	%rs1, [%rd42];
	setp.eq.s16 	%p4, %rs1, -1;
	@%p4 bra 	$L__BB0_7;
	cvt.u64.u16 	%rd43, %rs1;
	mad.lo.s64 	%rd44, %rd27, %rd43, %rd21;
	shl.b64 	%rd45, %rd44, 2;
	add.s64 	%rd46, %rd8, %rd45;
	ld.global.f32 	%f5, [%rd46];
	add.f32 	%f8, %f8, %f5;
	add.s64 	%rd59, %rd59, 1;
	setp.ne.s64 	%p5, %rd59, %rd26;
	@%p5 bra 	$L__BB0_5;
$L__BB0_7:
	add.s64 	%rd47, %rd9, %rd58;
	shl.b64 	%rd48, %rd47, 2;
	add.s64 	%rd49, %rd1, %rd48;
	st.global.f32 	[%rd49], %f8;
	add.s64 	%rd58, %rd58, 1;
	setp.ne.s64 	%p6, %rd58, %rd57;
	@%p6 bra 	$L__BB0_3;
	bra.uni 	$L__BB0_11;
$L__BB0_8:
	add.s64 	%rd50, %rd28, %rd5;
	add.s64 	%rd51, %rd50, %rd54;
	shl.b64 	%rd52, %rd51, 2;
	add.s64 	%rd56, %rd1, %rd52;
	shl.b64 	%rd53, %rd54, 2;
	add.s64 	%rd55, %rd2, %rd53;
$L__BB0_9:
	setp.ge.u64 	%p7, %rd54, %rd27;
	@%p7 bra 	$L__BB0_11;
	ld.global.f32 	%f6, [%rd55];
	st.global.f32 	[%rd56], %f6;
	add.s64 	%rd57, %rd57, -1;
	add.s64 	%rd56, %rd56, 4;
	add.s64 	%rd55, %rd55, 4;
	add.s64 	%rd54, %rd54, 1;
	setp.eq.s64 	%p8, %rd57, 0;
	@%p8 bra 	$L__BB0_11;
	bra.uni 	$L__BB0_9;
$L__BB0_11:
	ret;

}
	// .globl	_Z31__kernel_sparse_affine_backwardmmmmPfS_PKtPKf
.visible .entry _Z31__kernel_sparse_affine_backwardmmmmPfS_PKtPKf(
	.param .u64 _Z31__kernel_sparse_affine_backwardmmmmPfS_PKtPKf_param_0,
	.param .u64 _Z31__kernel_sparse_affine_backwardmmmmPfS_PKtPKf_param_1,
	.param .u64 _Z31__kernel_sparse_affine_backwardmmmmPfS_PKtPKf_param_2,
	.param .u64 _Z31__kernel_sparse_affine_backwardmmmmPfS_PKtPKf_param_3,
	.param .u64 .ptr .align 1 _Z31__kernel_sparse_affine_backwardmmmmPfS_PKtPKf_param_4,
	.param .u64 .ptr .align 1 _Z31__kernel_sparse_affine_backwardmmmmPfS_PKtPKf_param_5,
	.param .u64 .ptr .align 1 _Z31__kernel_sparse_affine_backwardmmmmPfS_PKtPKf_param_6,
	.param .u64 .ptr .align 1 _Z31__kernel_sparse_affine_backwardmmmmPfS_PKtPKf_param_7
)
{
	.reg .pred 	%p<9>;
	.reg .b16 	%rs<2>;
	.reg .b32 	%r<3>;
	.reg .b32 	%f<6>;
	.reg .b64 	%rd<60>;

	ld.param.u64 	%rd57, [_Z31__kernel_sparse_affine_backwardmmmmPfS_PKtPKf_param_0];
	ld.param.u64 	%rd26, [_Z31__kernel_sparse_affine_backwardmmmmPfS_PKtPKf_param_1];
	ld.param.u64 	%rd27, [_Z31__kernel_sparse_affine_backwardmmmmPfS_PKtPKf_param_2];
	ld.param.u64 	%rd28, [_Z31__kernel_sparse_affine_backwardmmmmPfS_PKtPKf_param_3];
	ld.param.u64 	%rd29, [_Z31__kernel_sparse_affine_backwardmmmmPfS_PKtPKf_param_4];
	ld.param.u64 	%rd31, [_Z31__kernel_sparse_affine_backwardmmmmPfS_PKtPKf_param_5];
	ld.param.u64 	%rd30, [_Z31__kernel_sparse_affine_backwardmmmmPfS_PKtPKf_param_6];
	ld.param.u64 	%rd32, [_Z31__kernel_sparse_affine_backwardmmmmPfS_PKtPKf_param_7];
	cvta.to.global.u64 	%rd1, %rd31;
	cvta.to.global.u64 	%rd2, %rd32;
	mov.u32 	%r1, %ctaid.x;
	cvt.u64.u32 	%rd3, %r1;
	mov.u32 	%r2, %tid.x;
	cvt.u64.u32 	%rd33, %r2;
	mul.lo.s64 	%rd54, %rd57, %rd33;
	mul.lo.s64 	%rd34, %rd3, %rd27;
	shl.b64 	%rd5, %rd34, 1;
	setp.eq.s64 	%p1, %rd57, 0;
	@%p1 bra 	$L__BB1_11;
	setp.eq.s64 	%p2, %rd26, 0;
	@%p2 bra 	$L__BB1_8;
	mul.lo.s64 	%rd6, %rd26, %rd3;
	cvta.to.global.u64 	%rd7, %rd30;
	cvta.to.global.u64 	%rd8, %rd29;
	add.s64 	%rd36, %rd28, %rd54;
	add.s64 	%rd9, %rd36, %rd5;
	mov.b64 	%rd58, 0;
$L__BB1_3:
	add.s64 	%rd21, %rd58, %rd54;
	setp.ge.u64 	%p3, %rd21, %rd27;
	@%p3 bra 	$L__BB1_11;
	add.s64 	%rd38, %rd9, %rd58;
	shl.b64 	%rd39, %rd38, 2;
	add.s64 	%rd40, %rd2, %rd39;
	ld.global.f32 	%f1, [%rd40];
	shl.b64 	%rd41, %rd21, 2;
	add.s64 	%rd42, %rd1, %rd41;
	atom.global.add.f32 	%f2, [%rd42], %f1;
	mov.b64 	%rd59, 0;
$L__BB1_5:
	add.s64 	%rd43, %rd59, %rd6;
	shl.b64 	%rd44, %rd43, 1;
	add.s64 	%rd45, %rd7, %rd44;
	ld.global.u16 	%rs1, [%rd45];
	setp.eq.s16 	%p4, %rs1, -1;
	@%p4 bra 	$L__BB1_7;
	cvt.u64.u16 	%rd46, %rs1;
	mad.lo.s64 	%rd47, %rd27, %rd46, %rd21;
	shl.b64 	%rd48, %rd47, 2;
	add.s64 	%rd49, %rd8, %rd48;
	atom.global.add.f32 	%f3, [%rd49], %f1;
	add.s64 	%rd59, %rd59, 1;
	setp.ne.s64 	%p5, %rd59, %rd26;
	@%p5 bra 	$L__BB1_5;
$L__BB1_7:
	add.s64 	%rd58, %rd58, 1;
	setp.ne.s64 	%p6, %rd58, %rd57;
	@%p6 bra 	$L__BB1_3;
	bra.uni 	$L__BB1_11;
$L__BB1_8:
	add.s64 	%rd50, %rd28, %rd5;
	add.s64 	%rd51, %rd50, %rd54;
	shl.b64 	%rd52, %rd51, 2;
	add.s64 	%rd56, %rd2, %rd52;
	shl.b64 	%rd53, %rd54, 2;
	add.s64 	%rd55, %rd1, %rd53;
$L__BB1_9:
	setp.ge.u64 	%p7, %rd54, %rd27;
	@%p7 bra 	$L__BB1_11;
	ld.global.f32 	%f4, [%rd56];
	atom.global.add.f32 	%f5, [%rd55], %f4;
	add.s64 	%rd57, %rd57, -1;
	add.s64 	%rd56, %rd56, 4;
	add.s64 	%rd55, %rd55, 4;
	add.s64 	%rd54, %rd54, 1;
	setp.eq.s64 	%p8, %rd57, 0;
	@%p8 bra 	$L__BB1_11;
	bra.uni 	$L__BB1_9;
$L__BB1_11:
	ret;

}


// ===== COMPILED SASS (sm_100) =====

	.target	sm_100

	.elftype	@"ET_EXEC"


//--------------------- .note.nv.tkinfo           --------------------------
	.section	.note.nv.tkinfo,"",@"SHT_NOTE"
	.sectionflags	@"SHF_NOTE_NV_TKINFO"
	.tkinfo
        /*0018*/ 	.word	0x00000002
        /*0030*/ 	.string	""
        /*0030*/ 	.string	"ptxas"
        /*0030*/ 	.string	"Cuda compilation tools, release 13.0, V13.0.88"
        /*0030*/ 	.string	"Build cuda_13.0.r13.0/compiler.36424714_0"
        /*0030*/ 	.string	"-arch sm_100 -m 64 "



//--------------------- .note.nv.cuinfo           --------------------------
	.section	.note.nv.cuinfo,"",@"SHT_NOTE"
	.sectionflags	@"SHF_NOTE_NV_CUINFO"
        /*0018*/ 	.short	0x0002
        /*001a*/ 	.short	0x0064
        /*001c*/ 	.short	0x0082
	.zero		2


//--------------------- .nv.info                  --------------------------
	.section	.nv.info,"",@"SHT_CUDA_INFO"
	.align	4


	//----- nvinfo : EIATTR_REGCOUNT
	.align		4
        /*0000*/ 	.byte	0x04, 0x2f
        /*0002*/ 	.short	(.L_1 - .L_0)
	.align		4
.L_0:
        /*0004*/ 	.word	index@(_Z30__kernel_sparse_affine_forwardmmmmPKfS0_PKtPf)
        /*0008*/ 	.word	0x0000000f


	//----- nvinfo : EIATTR_FRAME_SIZE
	.align		4
.L_1:
        /*000c*/ 	.byte	0x04, 0x11
        /*000e*/ 	.short	(.L_3 - .L_2)
	.align		4
.L_2:
        /*0010*/ 	.word	index@(_Z30__kernel_sparse_affine_forwardmmmmPKfS0_PKtPf)
        /*0014*/ 	.word	0x00000000


	//----- nvinfo : EIATTR_REGCOUNT
	.align		4
.L_3:
        /*0018*/ 	.byte	0x04, 0x2f
        /*001a*/ 	.short	(.L_5 - .L_4)
	.align		4
.L_4:
        /*001c*/ 	.word	index@(_Z31__kernel_sparse_affine_backwardmmmmPfS_PKtPKf)
        /*0020*/ 	.word	0x00000010


	//----- nvinfo : EIATTR_FRAME_SIZE
	.align		4
.L_5:
        /*0024*/ 	.byte	0x04, 0x11
        /*0026*/ 	.short	(.L_7 - .L_6)
	.align		4
.L_6:
        /*0028*/ 	.word	index@(_Z31__kernel_sparse_affine_backwardmmmmPfS_PKtPKf)
        /*002c*/ 	.word	0x00000000


	//----- nvinfo : EIATTR_MIN_STACK_SIZE
	.align		4
.L_7:
        /*0030*/ 	.byte	0x04, 0x12
        /*0032*/ 	.short	(.L_9 - .L_8)
	.align		4
.L_8:
        /*0034*/ 	.word	index@(_Z31__kernel_sparse_affine_backwardmmmmPfS_PKtPKf)
        /*0038*/ 	.word	0x00000000


	//----- nvinfo : EIATTR_MIN_STACK_SIZE
	.align		4
.L_9:
        /*003c*/ 	.byte	0x04, 0x12
        /*003e*/ 	.short	(.L_11 - .L_10)
	.align		4
.L_10:
        /*0040*/ 	.word	index@(_Z30__kernel_sparse_affine_forwardmmmmPKfS0_PKtPf)
        /*0044*/ 	.word	0x00000000
.L_11:


//--------------------- .nv.compat                --------------------------
	.section	.nv.compat,"",@"SHT_CUDA_COMPAT_INFO"
	.align	4
        /*0000*/ 	.byte	0x02, 0x09, 0x00, 0x00, 0x02, 0x02, 0x01, 0x00, 0x02, 0x05, 0x05, 0x00, 0x03, 0x07, 0x01, 0x01
        /*0010*/ 	.byte	0x02, 0x03, 0x00, 0x00, 0x02, 0x06, 0x01, 0x00, 0x04, 0x0b, 0x08, 0x00, 0x09, 0x00, 0x00, 0x00
        /*0020*/ 	.byte	0x00, 0x00, 0x00, 0x00


//--------------------- .nv.info._Z31__kernel_sparse_affine_backwardmmmmPfS_PKtPKf --------------------------
	.section	.nv.info._Z31__kernel_sparse_affine_backwardmmmmPfS_PKtPKf,"",@"SHT_CUDA_INFO"
	.sectionflags	@""
	.align	4


	//----- nvinfo : EIATTR_CUDA_API_VERSION
	.align		4
        /*0000*/ 	.byte	0x04, 0x37
        /*0002*/ 	.short	(.L_13 - .L_12)
.L_12:
        /*0004*/ 	.word	0x00000082


	//----- nvinfo : EIATTR_KPARAM_INFO
	.align		4
.L_13:
        /*0008*/ 	.byte	0x04, 0x17
        /*000a*/ 	.short	(.L_15 - .L_14)
.L_14:
        /*000c*/ 	.word	0x00000000
        /*0010*/ 	.short	0x0007
        /*0012*/ 	.short	0x0038
        /*0014*/ 	.byte	0x00, 0xf5, 0x21, 0x00


	//----- nvinfo : EIATTR_KPARAM_INFO
	.align		4
.L_15:
        /*0018*/ 	.byte	0x04, 0x17
        /*001a*/ 	.short	(.L_17 - .L_16)
.L_16:
        /*001c*/ 	.word	0x00000000
        /*0020*/ 	.short	0x0006
        /*0022*/ 	.short	0x0030
        /*0024*/ 	.byte	0x00, 0xf5, 0x21, 0x00


	//----- nvinfo : EIATTR_KPARAM_INFO
	.align		4
.L_17:
        /*0028*/ 	.byte	0x04, 0x17
        /*002a*/ 	.short	(.L_19 - .L_18)
.L_18:
        /*002c*/ 	.word	0x00000000
        /*0030*/ 	.short	0x0005
        /*0032*/ 	.short	0x0028
        /*0034*/ 	.byte	0x00, 0xf5, 0x21, 0x00


	//----- nvinfo : EIATTR_KPARAM_INFO
	.align		4
.L_19:
        /*0038*/ 	.byte	0x04, 0x17
        /*003a*/ 	.short	(.L_21 - .L_20)
.L_20:
        /*003c*/ 	.word	0x00000000
        /*0040*/ 	.short	0x0004
        /*0042*/ 	.short	0x0020
        /*0044*/ 	.byte	0x00, 0xf5, 0x21, 0x00


	//----- nvinfo : EIATTR_KPARAM_INFO
	.align		4
.L_21:
        /*0048*/ 	.byte	0x04, 0x17
        /*004a*/ 	.short	(.L_23 - .L_22)
.L_22:
        /*004c*/ 	.word	0x00000000
        /*0050*/ 	.short	0x0003
        /*0052*/ 	.short	0x0018
        /*0054*/ 	.byte	0x00, 0xf0, 0x21, 0x00


	//----- nvinfo : EIATTR_KPARAM_INFO
	.align		4
.L_23:
        /*0058*/ 	.byte	0x04, 0x17
        /*005a*/ 	.short	(.L_25 - .L_24)
.L_24:
        /*005c*/ 	.word	0x00000000
        /*0060*/ 	.short	0x0002
        /*0062*/ 	.short	0x0010
        /*0064*/ 	.byte	0x00, 0xf0, 0x21, 0x00


	//----- nvinfo : EIATTR_KPARAM_INFO
	.align		4
.L_25:
        /*0068*/ 	.byte	0x04, 0x17
        /*006a*/ 	.short	(.L_27 - .L_26)
.L_26:
        /*006c*/ 	.word	0x00000000
        /*0070*/ 	.short	0x0001
        /*0072*/ 	.short	0x0008
        /*0074*/ 	.byte	0x00, 0xf0, 0x21, 0x00


	//----- nvinfo : EIATTR_KPARAM_INFO
	.align		4
.L_27:
        /*0078*/ 	.byte	0x04, 0x17
        /*007a*/ 	.short	(.L_29 - .L_28)
.L_28:
        /*007c*/ 	.word	0x00000000
        /*0080*/ 	.short	0x0000
        /*0082*/ 	.short	0x0000
        /*0084*/ 	.byte	0x00, 0xf0, 0x21, 0x00


	//----- nvinfo : EIATTR_SPARSE_MMA_MASK
	.align		4
.L_29:
        /*0088*/ 	.byte	0x03, 0x50
        /*008a*/ 	.short	0x0000


	//----- nvinfo : EIATTR_MAXREG_COUNT
	.align		4
        /*008c*/ 	.byte	0x03, 0x1b
        /*008e*/ 	.short	0x00ff


	//----- nvinfo : EIATTR_MERCURY_ISA_VERSION
	.align		4
        /*0090*/ 	.byte	0x03, 0x5f
        /*0092*/ 	.short	0x0101


	//----- nvinfo : EIATTR_VRC_CTA_INIT_COUNT
	.align		4
        /*0094*/ 	.byte	0x02, 0x4a
	.zero		1
	.zero		1


	//----- nvinfo : EIATTR_EXIT_INSTR_OFFSETS
	.align		4
        /*0098*/ 	.byte	0x04, 0x1c
        /*009a*/ 	.short	(.L_31 - .L_30)


	//   ....[0]....
.L_30:
        /*009c*/ 	.word	0x00000050


	//   ....[1]....
        /*00a0*/ 	.word	0x00000210


	//   ....[2]....
        /*00a4*/ 	.word	0x000004c0


	//   ....[3]....
        /*00a8*/ 	.word	0x00000590


	//   ....[4]....
        /*00ac*/ 	.word	0x000006c0


	//   ....[5]....
        /*00b0*/ 	.word	0x000006f0


	//----- nvinfo : EIATTR_CRS_STACK_SIZE
	.align		4
.L_31:
        /*00b4*/ 	.byte	0x04, 0x1e
        /*00b6*/ 	.short	(.L_33 - .L_32)
.L_32:
        /*00b8*/ 	.word	0x00000000


	//----- nvinfo : EIATTR_CBANK_PARAM_SIZE
	.align		4
.L_33:
        /*00bc*/ 	.byte	0x03, 0x19
        /*00be*/ 	.short	0x0040


	//----- nvinfo : EIATTR_PARAM_CBANK
	.align		4
        /*00c0*/ 	.byte	0x04, 0x0a
        /*00c2*/ 	.short	(.L_35 - .L_34)
	.align		4
.L_34:
        /*00c4*/ 	.word	index@(.nv.constant0._Z31__kernel_sparse_affine_backwardmmmmPfS_PKtPKf)
        /*00c8*/ 	.short	0x0380
        /*00ca*/ 	.short	0x0040


	//----- nvinfo : EIATTR_SW_WAR
	.align		4
.L_35:
        /*00cc*/ 	.byte	0x04, 0x36
        /*00ce*/ 	.short	(.L_37 - .L_36)
.L_36:
        /*00d0*/ 	.word	0x00000008
.L_37:


//--------------------- .nv.info._Z30__kernel_sparse_affine_forwardmmmmPKfS0_PKtPf --------------------------
	.section	.nv.info._Z30__kernel_sparse_affine_forwardmmmmPKfS0_PKtPf,"",@"SHT_CUDA_INFO"
	.sectionflags	@""
	.align	4


	//----- nvinfo : EIATTR_CUDA_API_VERSION
	.align		4
        /*0000*/ 	.byte	0x04, 0x37
        /*0002*/ 	.short	(.L_39 - .L_38)
.L_38:
        /*0004*/ 	.word	0x00000082


	//----- nvinfo : EIATTR_KPARAM_INFO
	.align		4
.L_39:
        /*0008*/ 	.byte	0x04, 0x17
        /*000a*/ 	.short	(.L_41 - .L_40)
.L_40:
        /*000c*/ 	.word	0x00000000
        /*0010*/ 	.short	0x0007
        /*0012*/ 	.short	0x0038
        /*0014*/ 	.byte	0x00, 0xf5, 0x21, 0x00


	//----- nvinfo : EIATTR_KPARAM_INFO
	.align		4
.L_41:
        /*0018*/ 	.byte	0x04, 0x17
        /*001a*/ 	.short	(.L_43 - .L_42)
.L_42:
        /*001c*/ 	.word	0x00000000
        /*0020*/ 	.short	0x0006
        /*0022*/ 	.short	0x0030
        /*0024*/ 	.byte	0x00, 0xf5, 0x21, 0x00


	//----- nvinfo : EIATTR_KPARAM_INFO
	.align		4
.L_43:
        /*0028*/ 	.byte	0x04, 0x17
        /*002a*/ 	.short	(.L_45 - .L_44)
.L_44:
        /*002c*/ 	.word	0x00000000
        /*0030*/ 	.short	0x0005
        /*0032*/ 	.short	0x0028
        /*0034*/ 	.byte	0x00, 0xf5, 0x21, 0x00


	//----- nvinfo : EIATTR_KPARAM_INFO
	.align		4
.L_45:
        /*0038*/ 	.byte	0x04, 0x17
        /*003a*/ 	.short	(.L_47 - .L_46)
.L_46:
        /*003c*/ 	.word	0x00000000
        /*0040*/ 	.short	0x0004
        /*0042*/ 	.short	0x0020
        /*0044*/ 	.byte	0x00, 0xf5, 0x21, 0x00


	//----- nvinfo : EIATTR_KPARAM_INFO
	.align		4
.L_47:
        /*0048*/ 	.byte	0x04, 0x17
        /*004a*/ 	.short	(.L_49 - .L_48)
.L_48:
        /*004c*/ 	.word	0x00000000
        /*0050*/ 	.short	0x0003
        /*0052*/ 	.short	0x0018
        /*0054*/ 	.byte	0x00, 0xf0, 0x21, 0x00


	//----- nvinfo : EIATTR_KPARAM_INFO
	.align		4
.L_49:
        /*0058*/ 	.byte	0x04, 0x17
        /*005a*/ 	.short	(.L_51 - .L_50)
.L_50:
        /*005c*/ 	.word	0x00000000
        /*0060*/ 	.short	0x0002
        /*0062*/ 	.short	0x0010
        /*0064*/ 	.byte	0x00, 0xf0, 0x21, 0x00


	//----- nvinfo : EIATTR_KPARAM_INFO
	.align		4
.L_51:
        /*0068*/ 	.byte	0x04, 0x17
        /*006a*/ 	.short	(.L_53 - .L_52)
.L_52:
        /*006c*/ 	.word	0x00000000
        /*0070*/ 	.short	0x0001
        /*0072*/ 	.short	0x0008
        /*0074*/ 	.byte	0x00, 0xf0, 0x21, 0x00


	//----- nvinfo : EIATTR_KPARAM_INFO
	.align		4
.L_53:
        /*0078*/ 	.byte	0x04, 0x17
        /*007a*/ 	.short	(.L_55 - .L_54)
.L_54:
        /*007c*/ 	.word	0x00000000
        /*0080*/ 	.short	0x0000
        /*0082*/ 	.short	0x0000
        /*0084*/ 	.byte	0x00, 0xf0, 0x21, 0x00


	//----- nvinfo : EIATTR_SPARSE_MMA_MASK
	.align		4
.L_55:
        /*0088*/ 	.byte	0x03, 0x50
        /*008a*/ 	.short	0x0000


	//----- nvinfo : EIATTR_MAXREG_COUNT
	.align		4
        /*008c*/ 	.byte	0x03, 0x1b
        /*008e*/ 	.short	0x00ff


	//----- nvinfo : EIATTR_MERCURY_ISA_VERSION
	.align		4
        /*0090*/ 	.byte	0x03, 0x5f
        /*0092*/ 	.short	0x0101


	//----- nvinfo : EIATTR_VRC_CTA_INIT_COUNT
	.align		4
        /*0094*/ 	.byte	0x02, 0x4a
	.zero		1
	.zero		1


	//----- nvinfo : EIATTR_EXIT_INSTR_OFFSETS
	.align		4
        /*0098*/ 	.byte	0x04, 0x1c
        /*009a*/ 	.short	(.L_57 - .L_56)


	//   ....[0]....
.L_56:
        /*009c*/ 	.word	0x00000050


	//   ....[1]....
        /*00a0*/ 	.word	0x00000210


	//   ....[2]....
        /*00a4*/ 	.word	0x000004d0


	//   ....[3]....
        /*00a8*/ 	.word	0x000005a0


	//   ....[4]....
        /*00ac*/ 	.word	0x000006c0


	//   ....[5]....
        /*00b0*/ 	.word	0x00000710


	//----- nvinfo : EIATTR_CRS_STACK_SIZE
	.align		4
.L_57:
        /*00b4*/ 	.byte	0x04, 0x1e
        /*00b6*/ 	.short	(.L_59 - .L_58)
.L_58:
        /*00b8*/ 	.word	0x00000000


	//----- nvinfo : EIATTR_CBANK_PARAM_SIZE
	.align		4
.L_59:
        /*00bc*/ 	.byte	0x03, 0x19
        /*00be*/ 	.short	0x0040


	//----- nvinfo : EIATTR_PARAM_CBANK
	.align		4
        /*00c0*/ 	.byte	0x04, 0x0a
        /*00c2*/ 	.short	(.L_61 - .L_60)
	.align		4
.L_60:
        /*00c4*/ 	.word	index@(.nv.constant0._Z30__kernel_sparse_affine_forwardmmmmPKfS0_PKtPf)
        /*00c8*/ 	.short	0x0380
        /*00ca*/ 	.short	0x0040


	//----- nvinfo : EIATTR_SW_WAR
	.align		4
.L_61:
        /*00cc*/ 	.byte	0x04, 0x36
        /*00ce*/ 	.short	(.L_63 - .L_62)
.L_62:
        /*00d0*/ 	.word	0x00000008
.L_63:


//--------------------- .nv.callgraph             --------------------------
	.section	.nv.callgraph,"",@"SHT_CUDA_CALLGRAPH"
	.align	4
	.sectionentsize	8
	.align		4
        /*0000*/ 	.word	0x00000000
	.align		4
        /*0004*/ 	.word	0xffffffff
	.align		4
        /*0008*/ 	.word	0x00000000
	.align		4
        /*000c*/ 	.word	0xfffffffe
	.align		4
        /*0010*/ 	.word	0x00000000
	.align		4
        /*0014*/ 	.word	0xfffffffd
	.align		4
        /*0018*/ 	.word	0x00000000
	.align		4
        /*001c*/ 	.word	0xfffffffc


//--------------------- .text._Z31__kernel_sparse_affine_backwardmmmmPfS_PKtPKf --------------------------
	.section	.text._Z31__kernel_sparse_affine_backwardmmmmPfS_PKtPKf,"ax",@progbits
	.align	128
        .global         _Z31__kernel_sparse_affine_backwardmmmmPfS_PKtPKf
        .type           _Z31__kernel_sparse_affine_backwardmmmmPfS_PKtPKf,@function
        .size           _Z31__kernel_sparse_affine_backwardmmmmPfS_PKtPKf,(.L_x_12 - _Z31__kernel_sparse_affine_backwardmmmmPfS_PKtPKf)
        .other          _Z31__kernel_sparse_affine_backwardmmmmPfS_PKtPKf,@"STO_CUDA_ENTRY STV_DEFAULT"
_Z31__kernel_sparse_affine_backwardmmmmPfS_PKtPKf:
.text._Z31__kernel_sparse_affine_backwardmmmmPfS_PKtPKf:
[----:B------:R-:W-:Y:S01]  /*0000*/  LDC R1, c[0x0][0x37c] ;  /* 0x0000df00ff017b82 */ /* 0x000fe20000000800 */
[----:B------:R-:W0:Y:S01]  /*0010*/  LDCU.64 UR6, c[0x0][0x380] ;  /* 0x00007000ff0677ac */ /* 0x000e220008000a00 */
[----:B------:R-:W1:Y:S01]  /*0020*/  S2R R5, SR_TID.X ;  /* 0x0000000000057919 */ /* 0x000e620000002100 */
[----:B0-----:R-:W-:-:S04]  /*0030*/  ISETP.NE.U32.AND P0, PT, RZ, UR6, PT ;  /* 0x00000006ff007c0c */ /* 0x001fc8000bf05070 */
[----:B------:R-:W-:-:S13]  /*0040*/  ISETP.NE.AND.EX P0, PT, RZ, UR7, PT, P0 ;  /* 0x00000007ff007c0c */ /* 0x000fda000bf05300 */
[----:B-1----:R-:W-:Y:S05]  /*0050*/  @!P0 EXIT ;  /* 0x000000000000894d */ /* 0x002fea0003800000 */
[----:B------:R-:W0:Y:S01]  /*0060*/  LDCU.64 UR14, c[0x0][0x388] ;  /* 0x00007100ff0e77ac */ /* 0x000e220008000a00 */
[----:B------:R-:W1:Y:S01]  /*0070*/  S2UR UR12, SR_CTAID.X ;  /* 0x00000000000c79c3 */ /* 0x000e620000002500 */
[C---:B------:R-:W-:Y:S01]  /*0080*/  IMAD.WIDE.U32 R2, R5.reuse, UR6, RZ ;  /* 0x0000000605027c25 */ /* 0x040fe2000f8e00ff */
[----:B------:R-:W1:Y:S03]  /*0090*/  LDCU.64 UR8, c[0x0][0x390] ;  /* 0x00007200ff0877ac */ /* 0x000e660008000a00 */
[----:B------:R-:W-:Y:S01]  /*00a0*/  IMAD R0, R5, UR7, R3 ;  /* 0x0000000705007c24 */ /* 0x000fe2000f8e0203 */
[----:B------:R-:W2:Y:S01]  /*00b0*/  LDCU.64 UR16, c[0x0][0x380] ;  /* 0x00007000ff1077ac */ /* 0x000ea20008000a00 */
[----:B------:R-:W-:Y:S01]  /*00c0*/  IMAD.MOV.U32 R3, RZ, RZ, R2 ;  /* 0x000000ffff037224 */ /* 0x000fe200078e0002 */
[----:B------:R-:W3:Y:S01]  /*00d0*/  LDCU.64 UR10, c[0x0][0x358] ;  /* 0x00006b00ff0a77ac */ /* 0x000ee20008000a00 */
[----:B0-----:R-:W-:-:S04]  /*00e0*/  UISETP.NE.U32.AND UP0, UPT, UR14, URZ, UPT ;  /* 0x000000ff0e00728c */ /* 0x001fc8000bf05070 */
[----:B------:R-:W-:Y:S02]  /*00f0*/  UISETP.NE.AND.EX UP0, UPT, UR15, URZ, UPT, UP0 ;  /* 0x000000ff0f00728c */ /* 0x000fe4000bf05300 */
[----:B-1----:R-:W-:Y:S01]  /*0100*/  UIMAD.WIDE.U32 UR4, UR12, UR8, URZ ;  /* 0x000000080c0472a5 */ /* 0x002fe2000f8e00ff */
[----:B--2---:R-:W-:Y:S02]  /*0110*/  IMAD.U32 R9, RZ, RZ, UR16 ;  /* 0x00000010ff097e24 */ /* 0x004fe4000f8e00ff */
[----:B------:R-:W-:Y:S01]  /*0120*/  IMAD.U32 R10, RZ, RZ, UR17 ;  /* 0x00000011ff0a7e24 */ /* 0x000fe2000f8e00ff */
[----:B------:R-:W-:Y:S02]  /*0130*/  UIMAD UR5, UR12, UR9, UR5 ;  /* 0x000000090c0572a4 */ /* 0x000fe4000f8e0205 */
[----:B------:R-:W-:Y:S02]  /*0140*/  USHF.L.U32 UR6, UR4, 0x1, URZ ;  /* 0x0000000104067899 */ /* 0x000fe400080006ff */
[----:B------:R-:W-:Y:S01]  /*0150*/  USHF.L.U64.HI UR4, UR4, 0x1, UR5 ;  /* 0x0000000104047899 */ /* 0x000fe20008010205 */
[----:B---3--:R-:W-:Y:S11]  /*0160*/  BRA.U !UP0, `(.L_x_0) ;  /* 0x0000000108d87547 */ /* 0x008ff6000b800000 */
[----:B------:R-:W0:Y:S01]  /*0170*/  LDC.64 R4, c[0x0][0x398] ;  /* 0x0000e600ff047b82 */ /* 0x000e220000000a00 */
[----:B------:R-:W-:Y:S01]  /*0180*/  UMOV UR7, URZ ;  /* 0x000000ff00077c82 */ /* 0x000fe20008000000 */
[----:B0-----:R-:W-:Y:S01]  /*0190*/  IADD3 R10, P0, P1, R4, UR6, R3 ;  /* 0x00000006040a7c10 */ /* 0x001fe2000f91e003 */
[----:B------:R-:W-:-:S03]  /*01a0*/  UMOV UR6, URZ ;  /* 0x000000ff00067c82 */ /* 0x000fc60008000000 */
[----:B------:R-:W-:-:S09]  /*01b0*/  IADD3.X R11, PT, PT, R5, UR4, R0, P0, P1 ;  /* 0x00000004050b7c10 */ /* 0x000fd200087e2400 */
.L_x_3:
[----:B------:R-:W0:Y:S01]  /*01c0*/  LDCU.64 UR4, c[0x0][0x390] ;  /* 0x00007200ff0477ac */ /* 0x000e220008000a00 */
[----:B------:R-:W-:-:S04]  /*01d0*/  IADD3 R4, P1, PT, R3, UR6, RZ ;  /* 0x0000000603047c10 */ /* 0x000fc8000ff3e0ff */
[----:B------:R-:W-:Y:S02]  /*01e0*/  IADD3.X R5, PT, PT, R0, UR7, RZ, P1, !PT ;  /* 0x0000000700057c10 */ /* 0x000fe40008ffe4ff */
[----:B0-----:R-:W-:-:S04]  /*01f0*/  ISETP.GE.U32.AND P0, PT, R4, UR4, PT ;  /* 0x0000000404007c0c */ /* 0x001fc8000bf06070 */
[----:B------:R-:W-:-:S13]  /*0200*/  ISETP.GE.U32.AND.EX P0, PT, R5, UR5, PT, P0 ;  /* 0x0000000505007c0c */ /* 0x000fda000bf06100 */
[----:B------:R-:W-:Y:S05]  /*0210*/  @P0 EXIT ;  /* 0x000000000000094d */ /* 0x000fea0003800000 */
[----:B------:R-:W0:Y:S01]  /*0220*/  LDCU.64 UR4, c[0x0][0x3b8] ;  /* 0x00007700ff0477ac */ /* 0x000e220008000a00 */
[----:B------:R-:W-:Y:S01]  /*0230*/  IADD3 R2, P0, PT, R10, UR6, RZ ;  /* 0x000000060a027c10 */ /* 0x000fe2000ff1e0ff */
[----:B------:R-:W1:Y:S03]  /*0240*/  LDCU.64 UR20, c[0x0][0x390] ;  /* 0x00007200ff1477ac */ /* 0x000e660008000a00 */
[----:B------:R-:W-:Y:S01]  /*0250*/  IADD3.X R7, PT, PT, R11, UR7, RZ, P0, !PT ;  /* 0x000000070b077c10 */ /* 0x000fe200087fe4ff */
[----:B------:R-:W2:Y:S01]  /*0260*/  LDCU.64 UR18, c[0x0][0x388] ;  /* 0x00007100ff1277ac */ /* 0x000ea20008000a00 */
[----:B------:R-:W3:Y:S01]  /*0270*/  LDCU.64 UR14, c[0x0][0x3b0] ;  /* 0x00007600ff0e77ac */ /* 0x000ee20008000a00 */
[----:B------:R-:W4:Y:S01]  /*0280*/  LDCU.64 UR16, c[0x0][0x3a0] ;  /* 0x00007400ff1077ac */ /* 0x000f220008000a00 */
[----:B0-----:R-:W-:-:S04]  /*0290*/  LEA R6, P0, R2, UR4, 0x2 ;  /* 0x0000000402067c11 */ /* 0x001fc8000f8010ff */
[----:B------:R-:W-:Y:S01]  /*02a0*/  LEA.HI.X R7, R2, UR5, R7, 0x2, P0 ;  /* 0x0000000502077c11 */ /* 0x000fe200080f1407 */
[----:B------:R-:W0:Y:S04]  /*02b0*/  LDCU.64 UR4, c[0x0][0x3a8] ;  /* 0x00007500ff0477ac */ /* 0x000e280008000a00 */
[----:B------:R-:W5:Y:S01]  /*02c0*/  LDG.E R13, desc[UR10][R6.64] ;  /* 0x0000000a060d7981 */ /* 0x000f62000c1e1900 */
[----:B0-----:R-:W-:-:S04]  /*02d0*/  LEA R8, P0, R4, UR4, 0x2 ;  /* 0x0000000404087c11 */ /* 0x001fc8000f8010ff */
[----:B------:R-:W-:-:S05]  /*02e0*/  LEA.HI.X R9, R4, UR5, R5, 0x2, P0 ;  /* 0x0000000504097c11 */ /* 0x000fca00080f1405 */
[----:B-----5:R0:W-:Y:S01]  /*02f0*/  REDG.E.ADD.F32.FTZ.RN.STRONG.GPU desc[UR10][R8.64], R13 ;  /* 0x0000000d080079a6 */ /* 0x0201e2000c12f30a */
[----:B------:R-:W-:Y:S01]  /*0300*/  UMOV UR4, URZ ;  /* 0x000000ff00047c82 */ /* 0x000fe20008000000 */
[----:B-1234-:R-:W-:-:S05]  /*0310*/  UMOV UR5, URZ ;  /* 0x000000ff00057c82 */ /* 0x01efca0008000000 */
.L_x_2:
[----:B------:R-:W-:-:S04]  /*0320*/  UIMAD.WIDE.U32 UR8, UR12, UR18, UR4 ;  /* 0x000000120c0872a5 */ /* 0x000fc8000f8e0004 */
[----:B------:R-:W-:Y:S02]  /*0330*/  UIMAD UR9, UR12, UR19, UR9 ;  /* 0x000000130c0972a4 */ /* 0x000fe4000f8e0209 */
[----:B------:R-:W-:-:S04]  /*0340*/  ULEA UR13, UP0, UR8, UR14, 0x1 ;  /* 0x0000000e080d7291 */ /* 0x000fc8000f8008ff */
[----:B------:R-:W-:Y:S02]  /*0350*/  ULEA.HI.X UR8, UR8, UR15, UR9, 0x1, UP0 ;  /* 0x0000000f08087291 */ /* 0x000fe400080f0c09 */
[----:B------:R-:W-:-:S04]  /*0360*/  IMAD.U32 R6, RZ, RZ, UR13 ;  /* 0x0000000dff067e24 */ /* 0x000fc8000f8e00ff */
[----:B------:R-:W-:-:S05]  /*0370*/  IMAD.U32 R7, RZ, RZ, UR8 ;  /* 0x00000008ff077e24 */ /* 0x000fca000f8e00ff */
[----:B0-----:R-:W2:Y:S02]  /*0380*/  LDG.E.U16 R9, desc[UR10][R6.64] ;  /* 0x0000000a06097981 */ /* 0x001ea4000c1e1500 */
[----:B--2---:R-:W-:-:S04]  /*0390*/  PRMT R2, R9, 0x9910, RZ ;  /* 0x0000991009027816 */ /* 0x004fc800000000ff */
[----:B------:R-:W-:-:S13]  /*03a0*/  ISETP.NE.AND P0, PT, R2, -0x1, PT ;  /* 0xffffffff0200780c */ /* 0x000fda0003f05270 */
[----:B------:R-:W-:Y:S05]  /*03b0*/  @!P0 BRA `(.L_x_1) ;  /* 0x0000000000288947 */ /* 0x000fea0003800000 */
[----:B------:R-:W-:-:S04]  /*03c0*/  IMAD.WIDE.U32 R6, R9, UR20, R4 ;  /* 0x0000001409067c25 */ /* 0x000fc8000f8e0004 */
[----:B------:R-:W-:Y:S01]  /*03d0*/  IMAD R7, R9, UR21, R7 ;  /* 0x0000001509077c24 */ /* 0x000fe2000f8e0207 */
[----:B------:R-:W-:-:S04]  /*03e0*/  LEA R8, P0, R6, UR16, 0x2 ;  /* 0x0000001006087c11 */ /* 0x000fc8000f8010ff */
[----:B------:R-:W-:-:S05]  /*03f0*/  LEA.HI.X R9, R6, UR17, R7, 0x2, P0 ;  /* 0x0000001106097c11 */ /* 0x000fca00080f1407 */
[----:B------:R1:W-:Y:S01]  /*0400*/  REDG.E.ADD.F32.FTZ.RN.STRONG.GPU desc[UR10][R8.64], R13 ;  /* 0x0000000d080079a6 */ /* 0x0003e2000c12f30a */
[----:B------:R-:W-:-:S04]  /*0410*/  UIADD3 UR4, UP0, UPT, UR4, 0x1, URZ ;  /* 0x0000000104047890 */ /* 0x000fc8000ff1e0ff */
[----:B------:R-:W-:Y:S02]  /*0420*/  UIADD3.X UR5, UPT, UPT, URZ, UR5, URZ, UP0, !UPT ;  /* 0x00000005ff057290 */ /* 0x000fe400087fe4ff */
[----:B------:R-:W-:-:S04]  /*0430*/  UISETP.NE.U32.AND UP0, UPT, UR4, UR18, UPT ;  /* 0x000000120400728c */ /* 0x000fc8000bf05070 */
[----:B------:R-:W-:-:S09]  /*0440*/  UISETP.NE.AND.EX UP0, UPT, UR5, UR19, UPT, UP0 ;  /* 0x000000130500728c */ /* 0x000fd2000bf05300 */
[----:B-1----:R-:W-:Y:S05]  /*0450*/  BRA.U UP0, `(.L_x_2) ;  /* 0xfffffffd00b07547 */ /* 0x002fea000b83ffff */
.L_x_1:
[----:B------:R-:W0:Y:S01]  /*0460*/  LDCU.64 UR4, c[0x0][0x380] ;  /* 0x00007000ff0477ac */ /* 0x000e220008000a00 */
[----:B------:R-:W-:-:S04]  /*0470*/  UIADD3 UR6, UP0, UPT, UR6, 0x1, URZ ;  /* 0x0000000106067890 */ /* 0x000fc8000ff1e0ff */
[----:B------:R-:W-:Y:S02]  /*0480*/  UIADD3.X UR7, UPT, UPT, URZ, UR7, URZ, UP0, !UPT ;  /* 0x00000007ff077290 */ /* 0x000fe400087fe4ff */
[----:B0-----:R-:W-:-:S04]  /*0490*/  UISETP.NE.U32.AND UP0, UPT, UR6, UR4, UPT ;  /* 0x000000040600728c */ /* 0x001fc8000bf05070 */
[----:B------:R-:W-:-:S09]  /*04a0*/  UISETP.NE.AND.EX UP0, UPT, UR7, UR5, UPT, UP0 ;  /* 0x000000050700728c */ /* 0x000fd2000bf05300 */
[----:B------:R-:W-:Y:S05]  /*04b0*/  BRA.U UP0, `(.L_x_3) ;  /* 0xfffffffd00407547 */ /* 0x000fea000b83ffff */
[----:B------:R-:W-:Y:S05]  /*04c0*/  EXIT ;  /* 0x000000000000794d */ /* 0x000fea0003800000 */
.L_x_0:
[----:B------:R-:W0:Y:S01]  /*04d0*/  LDC.64 R4, c[0x0][0x398] ;  /* 0x0000e600ff047b82 */ /* 0x000e220000000a00 */
[----:B------:R-:W1:Y:S01]  /*04e0*/  LDCU.64 UR16, c[0x0][0x3a8] ;  /* 0x00007500ff1077ac */ /* 0x000e620008000a00 */
[C---:B------:R-:W-:Y:S01]  /*04f0*/  ISETP.GE.U32.AND P0, PT, R3.reuse, UR8, PT ;  /* 0x0000000803007c0c */ /* 0x040fe2000bf06070 */
[----:B------:R-:W2:Y:S03]  /*0500*/  LDCU.64 UR14, c[0x0][0x3b8] ;  /* 0x00007700ff0e77ac */ /* 0x000ea60008000a00 */
[----:B------:R-:W-:Y:S02]  /*0510*/  ISETP.GE.U32.AND.EX P0, PT, R0, UR9, PT, P0 ;  /* 0x0000000900007c0c */ /* 0x000fe4000bf06100 */
[----:B0-----:R-:W-:-:S04]  /*0520*/  IADD3 R8, P1, P2, R3, UR6, R4 ;  /* 0x0000000603087c10 */ /* 0x001fc8000fa3e004 */
[----:B------:R-:W-:Y:S01]  /*0530*/  IADD3.X R5, PT, PT, R0, UR4, R5, P1, P2 ;  /* 0x0000000400057c10 */ /* 0x000fe20008fe4405 */
[----:B------:R-:W0:Y:S01]  /*0540*/  LDCU.64 UR4, c[0x0][0x390] ;  /* 0x00007200ff0477ac */ /* 0x000e220008000a00 */
[C---:B-1----:R-:W-:Y:S02]  /*0550*/  LEA R2, P2, R3.reuse, UR16, 0x2 ;  /* 0x0000001003027c11 */ /* 0x042fe4000f8410ff */
[C---:B--2---:R-:W-:Y:S02]  /*0560*/  LEA R6, P1, R8.reuse, UR14, 0x2 ;  /* 0x0000000e08067c11 */ /* 0x044fe4000f8210ff */
[----:B------:R-:W-:Y:S02]  /*0570*/  LEA.HI.X R11, R3, UR17, R0, 0x2, P2 ;  /* 0x00000011030b7c11 */ /* 0x000fe400090f1400 */
[----:B------:R-:W-:Y:S01]  /*0580*/  LEA.HI.X R8, R8, UR15, R5, 0x2, P1 ;  /* 0x0000000f08087c11 */ /* 0x000fe200088f1405 */
[----:B0-----:R-:W-:Y:S08]  /*0590*/  @P0 EXIT ;  /* 0x000000000000094d */ /* 0x001ff00003800000 */
.L_x_4:
[----:B------:R-:W-:Y:S02]  /*05a0*/  IMAD.MOV.U32 R4, RZ, RZ, R6 ;  /* 0x000000ffff047224 */ /* 0x000fe400078e0006 */
[----:B------:R-:W-:-:S05]  /*05b0*/  IMAD.MOV.U32 R5, RZ, RZ, R8 ;  /* 0x000000ffff057224 */ /* 0x000fca00078e0008 */
[----:B------:R0:W2:Y:S01]  /*05c0*/  LDG.E R7, desc[UR10][R4.64] ;  /* 0x0000000a04077981 */ /* 0x0000a2000c1e1900 */
[----:B------:R-:W-:-:S04]  /*05d0*/  IADD3 R9, P0, PT, R9, -0x1, RZ ;  /* 0xffffffff09097810 */ /* 0x000fc80007f1e0ff */
[----:B------:R-:W-:Y:S02]  /*05e0*/  IADD3.X R10, PT, PT, R10, -0x1, RZ, P0, !PT ;  /* 0xffffffff0a0a7810 */ /* 0x000fe400007fe4ff */
[----:B------:R-:W-:Y:S02]  /*05f0*/  ISETP.NE.U32.AND P0, PT, R9, RZ, PT ;  /* 0x000000ff0900720c */ /* 0x000fe40003f05070 */
[----:B------:R-:W-:Y:S01]  /*0600*/  IADD3 R3, P3, PT, R3, 0x1, RZ ;  /* 0x0000000103037810 */ /* 0x000fe20007f7e0ff */
[----:B0-----:R-:W-:Y:S01]  /*0610*/  IMAD.MOV.U32 R4, RZ, RZ, R2 ;  /* 0x000000ffff047224 */ /* 0x001fe200078e0002 */
[----:B------:R-:W-:Y:S01]  /*0620*/  ISETP.NE.AND.EX P0, PT, R10, RZ, PT, P0 ;  /* 0x000000ff0a00720c */ /* 0x000fe20003f05300 */
[----:B------:R-:W-:Y:S01]  /*0630*/  IMAD.MOV.U32 R5, RZ, RZ, R11 ;  /* 0x000000ffff057224 */ /* 0x000fe200078e000b */
[----:B------:R-:W-:Y:S01]  /*0640*/  IADD3 R6, P2, PT, R6, 0x4, RZ ;  /* 0x0000000406067810 */ /* 0x000fe20007f5e0ff */
[----:B------:R-:W-:Y:S01]  /*0650*/  IMAD.X R0, RZ, RZ, R0, P3 ;  /* 0x000000ffff007224 */ /* 0x000fe200018e0600 */
[----:B------:R-:W-:-:S02]  /*0660*/  IADD3 R2, P1, PT, R2, 0x4, RZ ;  /* 0x0000000402027810 */ /* 0x000fc40007f3e0ff */
[----:B------:R-:W-:Y:S01]  /*0670*/  ISETP.GE.U32.AND P3, PT, R3, UR4, PT ;  /* 0x0000000403007c0c */ /* 0x000fe2000bf66070 */
[----:B------:R-:W-:-:S03]  /*0680*/  IMAD.X R8, RZ, RZ, R8, P2 ;  /* 0x000000ffff087224 */ /* 0x000fc600010e0608 */
[----:B------:R-:W-:Y:S01]  /*0690*/  ISETP.GE.U32.AND.EX P3, PT, R0, UR5, PT, P3 ;  /* 0x0000000500007c0c */ /* 0x000fe2000bf66130 */
[----:B--2---:R0:W-:Y:S02]  /*06a0*/  REDG.E.ADD.F32.FTZ.RN.STRONG.GPU desc[UR10][R4.64], R7 ;  /* 0x00000007040079a6 */ /* 0x0041e4000c12f30a */
[----:B0-----:R-:W-:Y:S01]  /*06b0*/  IMAD.X R4, RZ, RZ, R11, P1 ;  /* 0x000000ffff047224 */ /* 0x001fe200008e060b */
[----:B------:R-:W-:Y:S09]  /*06c0*/  @!P0 EXIT ;  /* 0x000000000000894d */ /* 0x000ff20003800000 */
[----:B------:R-:W-:Y:S01]  /*06d0*/  IMAD.MOV.U32 R11, RZ, RZ, R4 ;  /* 0x000000ffff0b7224 */ /* 0x000fe200078e0004 */
[----:B------:R-:W-:Y:S06]  /*06e0*/  @!P3 BRA `(.L_x_4) ;  /* 0xfffffffc00acb947 */ /* 0x000fec000383ffff */
[----:B------:R-:W-:Y:S05]  /*06f0*/  EXIT ;  /* 0x000000000000794d */ /* 0x000fea0003800000 */
.L_x_5:
[----:B------:R-:W-:-:S00]  /*0700*/  BRA `(.L_x_5) ;  /* 0xfffffffc00fc7947 */ /* 0x000fc0000383ffff */
[----:B------:R-:W-:-:S00]  /*0710*/  NOP ;  /* 0x0000000000007918 */ /* 0x000fc00000000000 */
        /* <DEDUP_REMOVED lines=14> */
.L_x_12:


//--------------------- .text._Z30__kernel_sparse_affine_forwardmmmmPKfS0_PKtPf --------------------------
	.section	.text._Z30__kernel_sparse_affine_forwardmmmmPKfS0_PKtPf,"ax",@progbits
	.align	128
        .global         _Z30__kernel_sparse_affine_forwardmmmmPKfS0_PKtPf
        .type           _Z30__kernel_sparse_affine_forwardmmmmPKfS0_PKtPf,@function
        .size           _Z30__kernel_sparse_affine_forwardmmmmPKfS0_PKtPf,(.L_x_13 - _Z30__kernel_sparse_affine_forwardmmmmPKfS0_PKtPf)
        .other          _Z30__kernel_sparse_affine_forwardmmmmPKfS0_PKtPf,@"STO_CUDA_ENTRY STV_DEFAULT"
_Z30__kernel_sparse_affine_forwardmmmmPKfS0_PKtPf:
.text._Z30__kernel_sparse_affine_forwardmmmmPKfS0_PKtPf:
        /* <DEDUP_REMOVED lines=28> */
.L_x_9:
[----:B0-----:R-:W0:Y:S01]  /*01c0*/  LDCU.64 UR4, c[0x0][0x390] ;  /* 0x00007200ff0477ac */ /* 0x001e220008000a00 */
[----:B------:R-:W-:-:S04]  /*01d0*/  IADD3 R4, P1, PT, R3, UR6, RZ ;  /* 0x0000000603047c10 */ /* 0x000fc8000ff3e0ff */
[----:B------:R-:W-:Y:S02]  /*01e0*/  IADD3.X R5, PT, PT, R0, UR7, RZ, P1, !PT ;  /* 0x0000000700057c10 */ /* 0x000fe40008ffe4ff */
[----:B0-----:R-:W-:-:S04]  /*01f0*/  ISETP.GE.U32.AND P0, PT, R4, UR4, PT ;  /* 0x0000000404007c0c */ /* 0x001fc8000bf06070 */
[----:B------:R-:W-:-:S13]  /*0200*/  ISETP.GE.U32.AND.EX P0, PT, R5, UR5, PT, P0 ;  /* 0x0000000505007c0c */ /* 0x000fda000bf06100 */
[----:B------:R-:W-:Y:S05]  /*0210*/  @P0 EXIT ;  /* 0x000000000000094d */ /* 0x000fea0003800000 */
[----:B------:R-:W0:Y:S01]  /*0220*/  LDCU.64 UR4, c[0x0][0x3a8] ;  /* 0x00007500ff0477ac */ /* 0x000e220008000a00 */
[----:B------:R-:W1:Y:S01]  /*0230*/  LDCU.64 UR20, c[0x0][0x390] ;  /* 0x00007200ff1477ac */ /* 0x000e620008000a00 */
[----:B------:R-:W2:Y:S01]  /*0240*/  LDCU.64 UR18, c[0x0][0x388] ;  /* 0x00007100ff1277ac */ /* 0x000ea20008000a00 */
[----:B------:R-:W3:Y:S01]  /*0250*/  LDCU.64 UR14, c[0x0][0x3b0] ;  /* 0x00007600ff0e77ac */ /* 0x000ee20008000a00 */
[----:B------:R-:W4:Y:S01]  /*0260*/  LDCU.64 UR16, c[0x0][0x3a0] ;  /* 0x00007400ff1077ac */ /* 0x000f220008000a00 */
[----:B0-----:R-:W-:-:S04]  /*0270*/  LEA R6, P0, R4, UR4, 0x2 ;  /* 0x0000000404067c11 */ /* 0x001fc8000f8010ff */
[----:B------:R-:W-:-:S05]  /*0280*/  LEA.HI.X R7, R4, UR5, R5, 0x2, P0 ;  /* 0x0000000504077c11 */ /* 0x000fca00080f1405 */
[----:B------:R0:W5:Y:S01]  /*0290*/  LDG.E R11, desc[UR12][R6.64] ;  /* 0x0000000c060b7981 */ /* 0x000162000c1e1900 */
[----:B------:R-:W-:Y:S01]  /*02a0*/  UMOV UR4, URZ ;  /* 0x000000ff00047c82 */ /* 0x000fe20008000000 */
[----:B-1234-:R-:W-:-:S05]  /*02b0*/  UMOV UR5, URZ ;  /* 0x000000ff00057c82 */ /* 0x01efca0008000000 */
.L_x_8:
[----:B------:R-:W-:-:S04]  /*02c0*/  UIMAD.WIDE.U32 UR8, UR10, UR18, UR4 ;  /* 0x000000120a0872a5 */ /* 0x000fc8000f8e0004 */
[----:B------:R-:W-:Y:S02]  /*02d0*/  UIMAD UR9, UR10, UR19, UR9 ;  /* 0x000000130a0972a4 */ /* 0x000fe4000f8e0209 */
[----:B------:R-:W-:-:S04]  /*02e0*/  ULEA UR11, UP0, UR8, UR14, 0x1 ;  /* 0x0000000e080b7291 */ /* 0x000fc8000f8008ff */
[----:B------:R-:W-:Y:S02]  /*02f0*/  ULEA.HI.X UR8, UR8, UR15, UR9, 0x1, UP0 ;  /* 0x0000000f08087291 */ /* 0x000fe400080f0c09 */
[----:B0-----:R-:W-:-:S04]  /*0300*/  IMAD.U32 R6, RZ, RZ, UR11 ;  /* 0x0000000bff067e24 */ /* 0x001fc8000f8e00ff */
[----:B------:R-:W-:-:S05]  /*0310*/  IMAD.U32 R7, RZ, RZ, UR8 ;  /* 0x00000008ff077e24 */ /* 0x000fca000f8e00ff */
[----:B------:R-:W2:Y:S02]  /*0320*/  LDG.E.U16 R9, desc[UR12][R6.64] ;  /* 0x0000000c06097981 */ /* 0x000ea4000c1e1500 */
[----:B--2---:R-:W-:-:S04]  /*0330*/  PRMT R2, R9, 0x9910, RZ ;  /* 0x0000991009027816 */ /* 0x004fc800000000ff */
[----:B------:R-:W-:-:S13]  /*0340*/  ISETP.NE.AND P0, PT, R2, -0x1, PT ;  /* 0xffffffff0200780c */ /* 0x000fda0003f05270 */
[----:B------:R-:W-:Y:S05]  /*0350*/  @!P0 BRA `(.L_x_7) ;  /* 0x00000000002c8947 */ /* 0x000fea0003800000 */
[----:B------:R-:W-:-:S04]  /*0360*/  IMAD.WIDE.U32 R6, R9, UR20, R4 ;  /* 0x0000001409067c25 */ /* 0x000fc8000f8e0004 */
[----:B------:R-:W-:Y:S01]  /*0370*/  IMAD R7, R9, UR21, R7 ;  /* 0x0000001509077c24 */ /* 0x000fe2000f8e0207 */
[----:B------:R-:W-:-:S04]  /*0380*/  LEA R8, P0, R6, UR16, 0x2 ;  /* 0x0000001006087c11 */ /* 0x000fc8000f8010ff */
[----:B------:R-:W-:-:S05]  /*0390*/  LEA.HI.X R9, R6, UR17, R7, 0x2, P0 ;  /* 0x0000001106097c11 */ /* 0x000fca00080f1407 */
[----:B------:R-:W2:Y:S01]  /*03a0*/  LDG.E R8, desc[UR12][R8.64] ;  /* 0x0000000c08087981 */ /* 0x000ea2000c1e1900 */
[----:B------:R-:W-:-:S04]  /*03b0*/  UIADD3 UR4, UP0, UPT, UR4, 0x1, URZ ;  /* 0x0000000104047890 */ /* 0x000fc8000ff1e0ff */
[----:B------:R-:W-:Y:S02]  /*03c0*/  UIADD3.X UR5, UPT, UPT, URZ, UR5, URZ, UP0, !UPT ;  /* 0x00000005ff057290 */ /* 0x000fe400087fe4ff */
[----:B------:R-:W-:-:S04]  /*03d0*/  UISETP.NE.U32.AND UP0, UPT, UR4, UR18, UPT ;  /* 0x000000120400728c */ /* 0x000fc8000bf05070 */
[----:B------:R-:W-:Y:S01]  /*03e0*/  UISETP.NE.AND.EX UP0, UPT, UR5, UR19, UPT, UP0 ;  /* 0x000000130500728c */ /* 0x000fe2000bf05300 */
[----:B--2--5:R-:W-:-:S08]  /*03f0*/  FADD R11, R11, R8 ;  /* 0x000000080b0b7221 */ /* 0x024fd00000000000 */
[----:B------:R-:W-:Y:S05]  /*0400*/  BRA.U UP0, `(.L_x_8) ;  /* 0xfffffffd00ac7547 */ /* 0x000fea000b83ffff */
.L_x_7:
[----:B------:R-:W0:Y:S01]  /*0410*/  LDCU.64 UR4, c[0x0][0x3b8] ;  /* 0x00007700ff0477ac */ /* 0x000e220008000a00 */
[----:B------:R-:W-:Y:S01]  /*0420*/  IADD3 R2, P0, PT, R10, UR6, RZ ;  /* 0x000000060a027c10 */ /* 0x000fe2000ff1e0ff */
[----:B------:R-:W1:Y:S03]  /*0430*/  LDCU.64 UR8, c[0x0][0x380] ;  /* 0x00007000ff0877ac */ /* 0x000e660008000a00 */
[----:B------:R-:W-:Y:S01]  /*0440*/  IADD3.X R5, PT, PT, R12, UR7, RZ, P0, !PT ;  /* 0x000000070c057c10 */ /* 0x000fe200087fe4ff */
[----:B------:R-:W-:-:S04]  /*0450*/  UIADD3 UR6, UP0, UPT, UR6, 0x1, URZ ;  /* 0x0000000106067890 */ /* 0x000fc8000ff1e0ff */
[----:B------:R-:W-:Y:S01]  /*0460*/  UIADD3.X UR7, UPT, UPT, URZ, UR7, URZ, UP0, !UPT ;  /* 0x00000007ff077290 */ /* 0x000fe200087fe4ff */
[----:B0-----:R-:W-:-:S04]  /*0470*/  LEA R4, P0, R2, UR4, 0x2 ;  /* 0x0000000402047c11 */ /* 0x001fc8000f8010ff */
[----:B------:R-:W-:Y:S01]  /*0480*/  LEA.HI.X R5, R2, UR5, R5, 0x2, P0 ;  /* 0x0000000502057c11 */ /* 0x000fe200080f1405 */
[----:B-1----:R-:W-:-:S04]  /*0490*/  UISETP.NE.U32.AND UP0, UPT, UR6, UR8, UPT ;  /* 0x000000080600728c */ /* 0x002fc8000bf05070 */
[----:B-----5:R0:W-:Y:S01]  /*04a0*/  STG.E desc[UR12][R4.64], R11 ;  /* 0x0000000b04007986 */ /* 0x0201e2000c10190c */
[----:B------:R-:W-:-:S09]  /*04b0*/  UISETP.NE.AND.EX UP0, UPT, UR7, UR9, UPT, UP0 ;  /* 0x000000090700728c */ /* 0x000fd2000bf05300 */
[----:B------:R-:W-:Y:S05]  /*04c0*/  BRA.U UP0, `(.L_x_9) ;  /* 0xfffffffd003c7547 */ /* 0x000fea000b83ffff */
[----:B------:R-:W-:Y:S05]  /*04d0*/  EXIT ;  /* 0x000000000000794d */ /* 0x000fea0003800000 */
.L_x_6:
        /* <DEDUP_REMOVED lines=8> */
[----:B-1----:R-:W-:Y:S02]  /*0560*/  LEA R7, P2, R3, UR16, 0x2 ;  /* 0x0000001003077c11 */ /* 0x002fe4000f8410ff */
[----:B--2---:R-:W-:Y:S02]  /*0570*/  LEA R2, P1, R9, UR14, 0x2 ;  /* 0x0000000e09027c11 */ /* 0x004fe4000f8210ff */
[----:B------:R-:W-:Y:S02]  /*0580*/  LEA.HI.X R12, R3, UR17, R0, 0x2, P2 ;  /* 0x00000011030c7c11 */ /* 0x000fe400090f1400 */
[----:B------:R-:W-:Y:S01]  /*0590*/  LEA.HI.X R9, R9, UR15, R4, 0x2, P1 ;  /* 0x0000000f09097c11 */ /* 0x000fe200088f1404 */
[----:B0-----:R-:W-:Y:S08]  /*05a0*/  @P0 EXIT ;  /* 0x000000000000094d */ /* 0x001ff00003800000 */
.L_x_10:
[----:B------:R-:W-:Y:S02]  /*05b0*/  IMAD.MOV.U32 R5, RZ, RZ, R12 ;  /* 0x000000ffff057224 */ /* 0x000fe400078e000c */
[----:B------:R-:W-:-:S05]  /*05c0*/  IMAD.MOV.U32 R4, RZ, RZ, R7 ;  /* 0x000000ffff047224 */ /* 0x000fca00078e0007 */
[----:B------:R0:W2:Y:S01]  /*05d0*/  LDG.E R5, desc[UR12][R4.64] ;  /* 0x0000000c04057981 */ /* 0x0000a2000c1e1900 */
[----:B------:R-:W-:Y:S02]  /*05e0*/  IADD3 R10, P0, PT, R10, -0x1, RZ ;  /* 0xffffffff0a0a7810 */ /* 0x000fe40007f1e0ff */
[----:B------:R-:W-:Y:S01]  /*05f0*/  IADD3 R6, P3, PT, R3, 0x1, RZ ;  /* 0x0000000103067810 */ /* 0x000fe20007f7e0ff */
[----:B------:R-:W-:Y:S01]  /*0600*/  IMAD.MOV.U32 R3, RZ, RZ, R9 ;  /* 0x000000ffff037224 */ /* 0x000fe200078e0009 */
[----:B------:R-:W-:Y:S02]  /*0610*/  IADD3.X R11, PT, PT, R11, -0x1, RZ, P0, !PT ;  /* 0xffffffff0b0b7810 */ /* 0x000fe400007fe4ff */
[----:B------:R-:W-:Y:S01]  /*0620*/  ISETP.NE.U32.AND P0, PT, R10, RZ, PT ;  /* 0x000000ff0a00720c */ /* 0x000fe20003f05070 */
[----:B------:R-:W-:Y:S01]  /*0630*/  IMAD.X R0, RZ, RZ, R0, P3 ;  /* 0x000000ffff007224 */ /* 0x000fe200018e0600 */
[----:B------:R-:W-:Y:S02]  /*0640*/  IADD3 R7, P1, PT, R7, 0x4, RZ ;  /* 0x0000000407077810 */ /* 0x000fe40007f3e0ff */
[----:B------:R-:W-:-:S02]  /*0650*/  ISETP.NE.AND.EX P0, PT, R11, RZ, PT, P0 ;  /* 0x000000ff0b00720c */ /* 0x000fc40003f05300 */
[----:B------:R-:W-:Y:S01]  /*0660*/  IADD3 R8, P2, PT, R2, 0x4, RZ ;  /* 0x0000000402087810 */ /* 0x000fe20007f5e0ff */
[----:B0-----:R-:W-:Y:S01]  /*0670*/  IMAD.X R4, RZ, RZ, R12, P1 ;  /* 0x000000ffff047224 */ /* 0x001fe200008e060c */
[----:B------:R-:W-:-:S03]  /*0680*/  ISETP.GE.U32.AND P3, PT, R6, UR4, PT ;  /* 0x0000000406007c0c */ /* 0x000fc6000bf66070 */
[----:B------:R-:W-:Y:S01]  /*0690*/  IMAD.X R9, RZ, RZ, R9, P2 ;  /* 0x000000ffff097224 */ /* 0x000fe200010e0609 */
[----:B------:R-:W-:Y:S01]  /*06a0*/  ISETP.GE.U32.AND.EX P3, PT, R0, UR5, PT, P3 ;  /* 0x0000000500007c0c */ /* 0x000fe2000bf66130 */
[----:B--2---:R0:W-:Y:S04]  /*06b0*/  STG.E desc[UR12][R2.64], R5 ;  /* 0x0000000502007986 */ /* 0x0041e8000c10190c */
[----:B------:R-:W-:Y:S08]  /*06c0*/  @!P0 EXIT ;  /* 0x000000000000894d */ /* 0x000ff00003800000 */
[----:B0-----:R-:W-:Y:S02]  /*06d0*/  IMAD.MOV.U32 R2, RZ, RZ, R8 ;  /* 0x000000ffff027224 */ /* 0x001fe400078e0008 */
[----:B------:R-:W-:Y:S02]  /*06e0*/  IMAD.MOV.U32 R12, RZ, RZ, R4 ;  /* 0x000000ffff0c7224 */ /* 0x000fe400078e0004 */
[----:B------:R-:W-:Y:S01]  /*06f0*/  IMAD.MOV.U32 R3, RZ, RZ, R6 ;  /* 0x000000ffff037224 */ /* 0x000fe200078e0006 */
[----:B------:R-:W-:Y:S06]  /*0700*/  @!P3 BRA `(.L_x_10) ;  /* 0xfffffffc00a8b947 */ /* 0x000fec000383ffff */
[----:B------:R-:W-:Y:S05]  /*0710*/  EXIT ;  /* 0x000000000000794d */ /* 0x000fea0003800000 */
.L_x_11:
        /* <DEDUP_REMOVED lines=14> */
.L_x_13:


//--------------------- .nv.shared.reserved.0     --------------------------
	.section	.nv.shared.reserved.0,"aw",@nobits
	.weak		__nv_reservedSMEM_offset_0_alias
	.size		__nv_reservedSMEM_offset_0_alias, 0, 64
	.other		__nv_reservedSMEM_offset_0_alias,@"STO_CUDA_RESERVED_SHARED STV_DEFAULT"
__nv_reservedSMEM_offset_0_alias:
	.zero		0
	.zero		64


//--------------------- .nv.constant0._Z31__kernel_sparse_affine_backwardmmmmPfS_PKtPKf --------------------------
	.section	.nv.constant0._Z31__kernel_sparse_affine_backwardmmmmPfS_PKtPKf,"a",@progbits
	.sectionflags	@""
	.align	4
.nv.constant0._Z31__kernel_sparse_affine_backwardmmmmPfS_PKtPKf:
	.zero		960


//--------------------- .nv.constant0._Z30__kernel_sparse_affine_forwardmmmmPKfS0_PKtPf --------------------------
	.section	.nv.constant0._Z30__kernel_sparse_affine_forwardmmmmPKfS0_PKtPf,"a",@progbits
	.sectionflags	@""
	.align	4
.nv.constant0._Z30__kernel_sparse_affine_forwardmmmmPKfS0_PKtPf:
	.zero		960


//--------------------- SYMBOLS --------------------------

	.type		.nv.reservedSmem.offset0,@object
	.size		.nv.reservedSmem.offset0,0x4
